//
// Generated by NVIDIA NVVM Compiler
//
// Compiler Build ID: CL-36424714
// Cuda compilation tools, release 13.0, V13.0.88
// Based on NVVM 20.0.0
//

.version 9.0
.target sm_100
.address_size 64

	// .globl	_Z5helloPc
.extern .func  (.param .b32 func_retval0) vprintf
(
	.param .b64 vprintf_param_0,
	.param .b64 vprintf_param_1
)
;
.global .align 1 .b8 $str[14] = {72, 101, 108, 108, 111, 32, 87, 111, 114, 108, 100, 33, 10};
.global .align 1 .b8 $str$1[9] = {98, 117, 102, 58, 32, 37, 115, 10};

.visible .entry _Z5helloPc(
	.param .u64 .ptr .align 1 _Z5helloPc_param_0
)
{
	.local .align 8 .b8 	__local_depot0[8];
	.reg .b64 	%SP;
	.reg .b64 	%SPL;
	.reg .b32 	%r<5>;
	.reg .b64 	%rd<8>;

	mov.u64 	%SPL, __local_depot0;
	cvta.local.u64 	%SP, %SPL;
	ld.param.u64 	%rd1, [_Z5helloPc_param_0];
	add.u64 	%rd2, %SP, 0;
	add.u64 	%rd3, %SPL, 0;
	mov.u64 	%rd4, $str;
	cvta.global.u64 	%rd5, %rd4;
	{ // callseq 0, 0
	.param .b64 param0;
	st.param.b64 	[param0], %rd5;
	.param .b64 param1;
	st.param.b64 	[param1], 0;
	.param .b32 retval0;
	call.uni (retval0), 
	vprintf, 
	(
	param0, 
	param1
	);
	ld.param.b32 	%r1, [retval0];
	} // callseq 0
	st.local.u64 	[%rd3], %rd1;
	mov.u64 	%rd6, $str$1;
	cvta.global.u64 	%rd7, %rd6;
	{ // callseq 1, 0
	.param .b64 param0;
	st.param.b64 	[param0], %rd7;
	.param .b64 param1;
	st.param.b64 	[param1], %rd2;
	.param .b32 retval0;
	call.uni (retval0), 
	vprintf, 
	(
	param0, 
	param1
	);
	ld.param.b32 	%r3, [retval0];
	} // callseq 1
	ret;

}
	// .globl	_Z6strrevPcPi
.visible .entry _Z6strrevPcPi(
	.param .u64 .ptr .align 1 _Z6strrevPcPi_param_0,
	.param .u64 .ptr .align 1 _Z6strrevPcPi_param_1
)
{
	.reg .pred 	%p<7>;
	.reg .b16 	%rs<12>;
	.reg .b32 	%r<30>;
	.reg .b64 	%rd<30>;

	ld.param.u64 	%rd14, [_Z6strrevPcPi_param_0];
	ld.param.u64 	%rd12, [_Z6strrevPcPi_param_1];
	cvta.to.global.u64 	%rd1, %rd14;
	add.s64 	%rd27, %rd1, -1;
	mov.b32 	%r24, 0;
	mov.b64 	%rd26, 0;
$L__BB1_1:
	mov.u32 	%r1, %r24;
	cvt.u64.u32 	%rd15, %r1;
	add.s64 	%rd16, %rd1, %rd15;
	ld.global.u8 	%rs1, [%rd16];
	setp.ne.s16 	%p1, %rs1, 0;
	add.s32 	%r24, %r1, 1;
	add.s64 	%rd27, %rd27, 1;
	add.s64 	%rd26, %rd26, 1;
	@%p1 bra 	$L__BB1_1;
	setp.lt.u32 	%p2, %r1, 2;
	@%p2 bra 	$L__BB1_9;
	shr.u32 	%r3, %r1, 1;
	setp.lt.u32 	%p3, %r1, 8;
	mov.b32 	%r27, 0;
	@%p3 bra 	$L__BB1_6;
	and.b32  	%r27, %r3, 1073741820;
	and.b32  	%r21, %r3, 2147483644;
	neg.s32 	%r26, %r21;
	mov.b32 	%r25, -1;
	mov.b64 	%rd28, 3;
$L__BB1_5:
	cvt.s64.s32 	%rd18, %r25;
	add.s64 	%rd19, %rd26, %rd18;
	add.s64 	%rd20, %rd1, %rd28;
	ld.global.u8 	%rs2, [%rd20+-3];
	add.s64 	%rd21, %rd1, %rd19;
	ld.global.u8 	%rs3, [%rd21+-1];
	st.global.u8 	[%rd20+-3], %rs3;
	st.global.u8 	[%rd21+-1], %rs2;
	ld.global.u8 	%rs4, [%rd20+-2];
	ld.global.u8 	%rs5, [%rd21+-2];
	st.global.u8 	[%rd20+-2], %rs5;
	st.global.u8 	[%rd21+-2], %rs4;
	ld.global.u8 	%rs6, [%rd20+-1];
	ld.global.u8 	%rs7, [%rd21+-3];
	st.global.u8 	[%rd20+-1], %rs7;
	st.global.u8 	[%rd21+-3], %rs6;
	ld.global.u8 	%rs8, [%rd20];
	ld.global.u8 	%rs9, [%rd21+-4];
	st.global.u8 	[%rd20], %rs9;
	st.global.u8 	[%rd21+-4], %rs8;
	add.s32 	%r26, %r26, 4;
	add.s32 	%r25, %r25, -4;
	add.s64 	%rd28, %rd28, 4;
	setp.ne.s32 	%p4, %r26, 0;
	@%p4 bra 	$L__BB1_5;
$L__BB1_6:
	and.b32  	%r22, %r3, 3;
	setp.eq.s32 	%p5, %r22, 0;
	@%p5 bra 	$L__BB1_9;
	not.b32 	%r29, %r27;
	cvt.u64.u32 	%rd22, %r27;
	add.s64 	%rd29, %rd1, %rd22;
	neg.s32 	%r28, %r22;
$L__BB1_8:
	.pragma "nounroll";
	cvt.s64.s32 	%rd23, %r29;
	add.s64 	%rd24, %rd27, %rd23;
	ld.global.u8 	%rs10, [%rd29];
	ld.global.u8 	%rs11, [%rd24];
	st.global.u8 	[%rd29], %rs11;
	st.global.u8 	[%rd24], %rs10;
	add.s32 	%r29, %r29, -1;
	add.s64 	%rd29, %rd29, 1;
	add.s32 	%r28, %r28, 1;
	setp.ne.s32 	%p6, %r28, 0;
	@%p6 bra 	$L__BB1_8;
$L__BB1_9:
	cvta.to.global.u64 	%rd25, %rd12;
	st.global.u32 	[%rd25], %r1;
	ret;

}
	// .globl	_Z13g_reverse_intj
.visible .entry _Z13g_reverse_intj(
	.param .u32 _Z13g_reverse_intj_param_0
)
{


	ret;

}


// ===== COMPILED SASS (sm_100) =====

	.target	sm_100

	.elftype	@"ET_EXEC"


//--------------------- .note.nv.tkinfo           --------------------------
	.section	.note.nv.tkinfo,"",@"SHT_NOTE"
	.sectionflags	@"SHF_NOTE_NV_TKINFO"
	.tkinfo
        /*0018*/ 	.word	0x00000002
        /*0030*/ 	.string	""
        /*0030*/ 	.string	"ptxas"
        /*0030*/ 	.string	"Cuda compilation tools, release 13.0, V13.0.88"
        /*0030*/ 	.string	"Build cuda_13.0.r13.0/compiler.36424714_0"
        /*0030*/ 	.string	"-arch sm_100 -m 64 "



//--------------------- .note.nv.cuinfo           --------------------------
	.section	.note.nv.cuinfo,"",@"SHT_NOTE"
	.sectionflags	@"SHF_NOTE_NV_CUINFO"
        /*0018*/ 	.short	0x0002
        /*001a*/ 	.short	0x0064
        /*001c*/ 	.short	0x0082
	.zero		2


//--------------------- .nv.info                  --------------------------
	.section	.nv.info,"",@"SHT_CUDA_INFO"
	.align	4


	//----- nvinfo : EIATTR_REGCOUNT
	.align		4
        /*0000*/ 	.byte	0x04, 0x2f
        /*0002*/ 	.short	(.L_3 - .L_2)
	.align		4
.L_2:
        /*0004*/ 	.word	index@(_Z5helloPc)
        /*0008*/ 	.word	0x00000018


	//----- nvinfo : EIATTR_FRAME_SIZE
	.align		4
.L_3:
        /*000c*/ 	.byte	0x04, 0x11
        /*000e*/ 	.short	(.L_5 - .L_4)
	.align		4
.L_4:
        /*0010*/ 	.word	index@(_Z5helloPc)
        /*0014*/ 	.word	0x00000008


	//----- nvinfo : EIATTR_REGCOUNT
	.align		4
.L_5:
        /*0018*/ 	.byte	0x04, 0x2f
        /*001a*/ 	.short	(.L_7 - .L_6)
	.align		4
.L_6:
        /*001c*/ 	.word	index@(_Z6strrevPcPi)
        /*0020*/ 	.word	0x0000001c


	//----- nvinfo : EIATTR_FRAME_SIZE
	.align		4
.L_7:
        /*0024*/ 	.byte	0x04, 0x11
        /*0026*/ 	.short	(.L_9 - .L_8)
	.align		4
.L_8:
        /*0028*/ 	.word	index@(_Z6strrevPcPi)
        /*002c*/ 	.word	0x00000000


	//----- nvinfo : EIATTR_REGCOUNT
	.align		4
.L_9:
        /*0030*/ 	.byte	0x04, 0x2f
        /*0032*/ 	.short	(.L_11 - .L_10)
	.align		4
.L_10:
        /*0034*/ 	.word	index@(_Z13g_reverse_intj)
        /*0038*/ 	.word	0x00000004


	//----- nvinfo : EIATTR_FRAME_SIZE
	.align		4
.L_11:
        /*003c*/ 	.byte	0x04, 0x11
        /*003e*/ 	.short	(.L_13 - .L_12)
	.align		4
.L_12:
        /*0040*/ 	.word	index@(_Z13g_reverse_intj)
        /*0044*/ 	.word	0x00000000


	//----- nvinfo : EIATTR_MIN_STACK_SIZE
	.align		4
.L_13:
        /*0048*/ 	.byte	0x04, 0x12
        /*004a*/ 	.short	(.L_15 - .L_14)
	.align		4
.L_14:
        /*004c*/ 	.word	index@(_Z13g_reverse_intj)
        /*0050*/ 	.word	0x00000000


	//----- nvinfo : EIATTR_MIN_STACK_SIZE
	.align		4
.L_15:
        /*0054*/ 	.byte	0x04, 0x12
        /*0056*/ 	.short	(.L_17 - .L_16)
	.align		4
.L_16:
        /*0058*/ 	.word	index@(_Z6strrevPcPi)
        /*005c*/ 	.word	0x00000000


	//----- nvinfo : EIATTR_MIN_STACK_SIZE
	.align		4
.L_17:
        /*0060*/ 	.byte	0x04, 0x12
        /*0062*/ 	.short	(.L_19 - .L_18)
	.align		4
.L_18:
        /*0064*/ 	.word	index@(_Z5helloPc)
        /*0068*/ 	.word	0x00000008
.L_19:


//--------------------- .nv.compat                --------------------------
	.section	.nv.compat,"",@"SHT_CUDA_COMPAT_INFO"
	.align	4
        /*0000*/ 	.byte	0x02, 0x09, 0x00, 0x00, 0x02, 0x02, 0x01, 0x00, 0x02, 0x05, 0x05, 0x00, 0x03, 0x07, 0x01, 0x01
        /*0010*/ 	.byte	0x02, 0x03, 0x00, 0x00, 0x02, 0x06, 0x01, 0x00, 0x04, 0x0b, 0x08, 0x00, 0x09, 0x00, 0x00, 0x00
        /*0020*/ 	.byte	0x00, 0x00, 0x00, 0x00


//--------------------- .nv.info._Z13g_reverse_intj --------------------------
	.section	.nv.info._Z13g_reverse_intj,"",@"SHT_CUDA_INFO"
	.sectionflags	@""
	.align	4


	//----- nvinfo : EIATTR_CUDA_API_VERSION
	.align		4
        /*0000*/ 	.byte	0x04, 0x37
        /*0002*/ 	.short	(.L_21 - .L_20)
.L_20:
        /*0004*/ 	.word	0x00000082


	//----- nvinfo : EIATTR_KPARAM_INFO
	.align		4
.L_21:
        /*0008*/ 	.byte	0x04, 0x17
        /*000a*/ 	.short	(.L_23 - .L_22)
.L_22:
        /*000c*/ 	.word	0x00000000
        /*0010*/ 	.short	0x0000
        /*0012*/ 	.short	0x0000
        /*0014*/ 	.byte	0x00, 0xf0, 0x11, 0x00


	//----- nvinfo : EIATTR_SPARSE_MMA_MASK
	.align		4
.L_23:
        /*0018*/ 	.byte	0x03, 0x50
        /*001a*/ 	.short	0x0000


	//----- nvinfo : EIATTR_MAXREG_COUNT
	.align		4
        /*001c*/ 	.byte	0x03, 0x1b
        /*001e*/ 	.short	0x00ff


	//----- nvinfo : EIATTR_MERCURY_ISA_VERSION
	.align		4
        /*0020*/ 	.byte	0x03, 0x5f
        /*0022*/ 	.short	0x0101


	//----- nvinfo : EIATTR_VRC_CTA_INIT_COUNT
	.align		4
        /*0024*/ 	.byte	0x02, 0x4a
	.zero		1
	.zero		1


	//----- nvinfo : EIATTR_EXIT_INSTR_OFFSETS
	.align		4
        /*0028*/ 	.byte	0x04, 0x1c
        /*002a*/ 	.short	(.L_25 - .L_24)


	//   ....[0]....
.L_24:
        /*002c*/ 	.word	0x00000010


	//----- nvinfo : EIATTR_CBANK_PARAM_SIZE
	.align		4
.L_25:
        /*0030*/ 	.byte	0x03, 0x19
        /*0032*/ 	.short	0x0004


	//----- nvinfo : EIATTR_PARAM_CBANK
	.align		4
        /*0034*/ 	.byte	0x04, 0x0a
        /*0036*/ 	.short	(.L_27 - .L_26)
	.align		4
.L_26:
        /*0038*/ 	.word	index@(.nv.constant0._Z13g_reverse_intj)
        /*003c*/ 	.short	0x0380
        /*003e*/ 	.short	0x0004


	//----- nvinfo : EIATTR_SW_WAR
	.align		4
.L_27:
        /*0040*/ 	.byte	0x04, 0x36
        /*0042*/ 	.short	(.L_29 - .L_28)
.L_28:
        /*0044*/ 	.word	0x00000008
.L_29:


//--------------------- .nv.info._Z6strrevPcPi    --------------------------
	.section	.nv.info._Z6strrevPcPi,"",@"SHT_CUDA_INFO"
	.sectionflags	@""
	.align	4


	//----- nvinfo : EIATTR_CUDA_API_VERSION
	.align		4
        /*0000*/ 	.byte	0x04, 0x37
        /*0002*/ 	.short	(.L_31 - .L_30)
.L_30:
        /*0004*/ 	.word	0x00000082


	//----- nvinfo : EIATTR_KPARAM_INFO
	.align		4
.L_31:
        /*0008*/ 	.byte	0x04, 0x17
        /*000a*/ 	.short	(.L_33 - .L_32)
.L_32:
        /*000c*/ 	.word	0x00000000
        /*0010*/ 	.short	0x0001
        /*0012*/ 	.short	0x0008
        /*0014*/ 	.byte	0x00, 0xf5, 0x21, 0x00


	//----- nvinfo : EIATTR_KPARAM_INFO
	.align		4
.L_33:
        /*0018*/ 	.byte	0x04, 0x17
        /*001a*/ 	.short	(.L_35 - .L_34)
.L_34:
        /*001c*/ 	.word	0x00000000
        /*0020*/ 	.short	0x0000
        /*0022*/ 	.short	0x0000
        /*0024*/ 	.byte	0x00, 0xf5, 0x21, 0x00


	//----- nvinfo : EIATTR_SPARSE_MMA_MASK
	.align		4
.L_35:
        /*0028*/ 	.byte	0x03, 0x50
        /*002a*/ 	.short	0x0000


	//----- nvinfo : EIATTR_MAXREG_COUNT
	.align		4
        /*002c*/ 	.byte	0x03, 0x1b
        /*002e*/ 	.short	0x00ff


	//----- nvinfo : EIATTR_MERCURY_ISA_VERSION
	.align		4
        /*0030*/ 	.byte	0x03, 0x5f
        /*0032*/ 	.short	0x0101


	//----- nvinfo : EIATTR_VRC_CTA_INIT_COUNT
	.align		4
        /*0034*/ 	.byte	0x02, 0x4a
	.zero		1
	.zero		1


	//----- nvinfo : EIATTR_EXIT_INSTR_OFFSETS
	.align		4
        /*0038*/ 	.byte	0x04, 0x1c
        /*003a*/ 	.short	(.L_37 - .L_36)


	//   ....[0]....
.L_36:
        /*003c*/ 	.word	0x00000f70


	//----- nvinfo : EIATTR_CBANK_PARAM_SIZE
	.align		4
.L_37:
        /*0040*/ 	.byte	0x03, 0x19
        /*0042*/ 	.short	0x0010


	//----- nvinfo : EIATTR_PARAM_CBANK
	.align		4
        /*0044*/ 	.byte	0x04, 0x0a
        /*0046*/ 	.short	(.L_39 - .L_38)
	.align		4
.L_38:
        /*0048*/ 	.word	index@(.nv.constant0._Z6strrevPcPi)
        /*004c*/ 	.short	0x0380
        /*004e*/ 	.short	0x0010


	//----- nvinfo : EIATTR_SW_WAR
	.align		4
.L_39:
        /*0050*/ 	.byte	0x04, 0x36
        /*0052*/ 	.short	(.L_41 - .L_40)
.L_40:
        /*0054*/ 	.word	0x00000008
.L_41:


//--------------------- .nv.info._Z5helloPc       --------------------------
	.section	.nv.info._Z5helloPc,"",@"SHT_CUDA_INFO"
	.sectionflags	@""
	.align	4


	//----- nvinfo : EIATTR_CUDA_API_VERSION
	.align		4
        /*0000*/ 	.byte	0x04, 0x37
        /*0002*/ 	.short	(.L_43 - .L_42)
.L_42:
        /*0004*/ 	.word	0x00000082


	//----- nvinfo : EIATTR_KPARAM_INFO
	.align		4
.L_43:
        /*0008*/ 	.byte	0x04, 0x17
        /*000a*/ 	.short	(.L_45 - .L_44)
.L_44:
        /*000c*/ 	.word	0x00000000
        /*0010*/ 	.short	0x0000
        /*0012*/ 	.short	0x0000
        /*0014*/ 	.byte	0x00, 0xf5, 0x21, 0x00


	//----- nvinfo : EIATTR_SPARSE_MMA_MASK
	.align		4
.L_45:
        /*0018*/ 	.byte	0x03, 0x50
        /*001a*/ 	.short	0x0000


	//----- nvinfo : EIATTR_MAXREG_COUNT
	.align		4
        /*001c*/ 	.byte	0x03, 0x1b
        /*001e*/ 	.short	0x00ff


	//----- nvinfo : EIATTR_EXTERNS
	.align		4
        /*0020*/ 	.byte	0x04, 0x0f
        /*0022*/ 	.short	(.L_47 - .L_46)


	//   ....[0]....
	.align		4
.L_46:
        /*0024*/ 	.word	index@(vprintf)


	//----- nvinfo : EIATTR_MERCURY_ISA_VERSION
	.align		4
.L_47:
        /*0028*/ 	.byte	0x03, 0x5f
        /*002a*/ 	.short	0x0101


	//----- nvinfo : EIATTR_VRC_CTA_INIT_COUNT
	.align		4
        /*002c*/ 	.byte	0x02, 0x4a
	.zero		1
	.zero		1


	//----- nvinfo : EIATTR_SYSCALL_OFFSETS
	.align		4
        /*0030*/ 	.byte	0x04, 0x46
        /*0032*/ 	.short	(.L_49 - .L_48)


	//   ....[0]....
.L_48:
        /*0034*/ 	.word	0x000000d0


	//   ....[1]....
        /*0038*/ 	.word	0x00000170


	//----- nvinfo : EIATTR_EXIT_INSTR_OFFSETS
	.align		4
.L_49:
        /*003c*/ 	.byte	0x04, 0x1c
        /*003e*/ 	.short	(.L_51 - .L_50)


	//   ....[0]....
.L_50:
        /*0040*/ 	.word	0x00000180


	//----- nvinfo : EIATTR_CBANK_PARAM_SIZE
	.align		4
.L_51:
        /*0044*/ 	.byte	0x03, 0x19
        /*0046*/ 	.short	0x0008


	//----- nvinfo : EIATTR_PARAM_CBANK
	.align		4
        /*0048*/ 	.byte	0x04, 0x0a
        /*004a*/ 	.short	(.L_53 - .L_52)
	.align		4
.L_52:
        /*004c*/ 	.word	index@(.nv.constant0._Z5helloPc)
        /*0050*/ 	.short	0x0380
        /*0052*/ 	.short	0x0008


	//----- nvinfo : EIATTR_SW_WAR
	.align		4
.L_53:
        /*0054*/ 	.byte	0x04, 0x36
        /*0056*/ 	.short	(.L_55 - .L_54)
.L_54:
        /*0058*/ 	.word	0x00000008
.L_55:


//--------------------- .nv.callgraph             --------------------------
	.section	.nv.callgraph,"",@"SHT_CUDA_CALLGRAPH"
	.align	4
	.sectionentsize	8
	.align		4
        /*0000*/ 	.word	0x00000000
	.align		4
        /*0004*/ 	.word	0xffffffff
	.align		4
        /*0008*/ 	.word	index@(_Z5helloPc)
	.align		4
        /*000c*/ 	.word	index@(vprintf)
	.align		4
        /*0010*/ 	.word	0x00000000
	.align		4
        /*0014*/ 	.word	0xfffffffe
	.align		4
        /*0018*/ 	.word	0x00000000
	.align		4
        /*001c*/ 	.word	0xfffffffd
	.align		4
        /*0020*/ 	.word	0x00000000
	.align		4
        /*0024*/ 	.word	0xfffffffc


//--------------------- .nv.constant4             --------------------------
	.section	.nv.constant4,"a",@progbits
	.align	8
	.align		8
.nv.constant4:
        /*0000*/ 	.dword	$str
	.align		8
        /*0008*/ 	.dword	$str$1
	.align		8
        /*0010*/ 	.dword	vprintf


//--------------------- .text._Z13g_reverse_intj  --------------------------
	.section	.text._Z13g_reverse_intj,"ax",@progbits
	.align	128
        .global         _Z13g_reverse_intj
        .type           _Z13g_reverse_intj,@function
        .size           _Z13g_reverse_intj,(.L_x_13 - _Z13g_reverse_intj)
        .other          _Z13g_reverse_intj,@"STO_CUDA_ENTRY STV_DEFAULT"
_Z13g_reverse_intj:
.text._Z13g_reverse_intj:
[----:B------:R-:W-:Y:S01]  /*0000*/  LDC R1, c[0x0][0x37c] ;  /* 0x0000df00ff017b82 */ /* 0x000fe20000000800 */
[----:B------:R-:W-:Y:S05]  /*0010*/  EXIT ;  /* 0x000000000000794d */ /* 0x000fea0003800000 */
.L_x_0:
[----:B------:R-:W-:-:S00]  /*0020*/  BRA `(.L_x_0) ;  /* 0xfffffffc00fc7947 */ /* 0x000fc0000383ffff */
[----:B------:R-:W-:-:S00]  /*0030*/  NOP ;  /* 0x0000000000007918 */ /* 0x000fc00000000000 */
        /* <DEDUP_REMOVED lines=12> */
.L_x_13:


//--------------------- .text._Z6strrevPcPi       --------------------------
	.section	.text._Z6strrevPcPi,"ax",@progbits
	.align	128
        .global         _Z6strrevPcPi
        .type           _Z6strrevPcPi,@function
        .size           _Z6strrevPcPi,(.L_x_14 - _Z6strrevPcPi)
        .other          _Z6strrevPcPi,@"STO_CUDA_ENTRY STV_DEFAULT"
_Z6strrevPcPi:
.text._Z6strrevPcPi:
[----:B------:R-:W-:Y:S01]  /*0000*/  LDC R1, c[0x0][0x37c] ;  /* 0x0000df00ff017b82 */ /* 0x000fe20000000800 */
[----:B------:R-:W0:Y:S01]  /*0010*/  LDCU.64 UR10, c[0x0][0x380] ;  /* 0x00007000ff0a77ac */ /* 0x000e220008000a00 */
[----:B------:R-:W1:Y:S01]  /*0020*/  LDCU.64 UR12, c[0x0][0x358] ;  /* 0x00006b00ff0c77ac */ /* 0x000e620008000a00 */
[----:B------:R-:W-:Y:S01]  /*0030*/  UMOV UR4, URZ ;  /* 0x000000ff00047c82 */ /* 0x000fe20008000000 */
[----:B------:R-:W-:Y:S01]  /*0040*/  UMOV UR5, URZ ;  /* 0x000000ff00057c82 */ /* 0x000fe20008000000 */
[----:B------:R-:W-:Y:S01]  /*0050*/  UMOV UR6, URZ ;  /* 0x000000ff00067c82 */ /* 0x000fe20008000000 */
[----:B0-----:R-:W-:-:S04]  /*0060*/  UIADD3 UR15, UP0, UPT, UR10, -0x1, URZ ;  /* 0xffffffff0a0f7890 */ /* 0x001fc8000ff1e0ff */
[----:B-1----:R-:W-:-:S12]  /*0070*/  UIADD3.X UR16, UPT, UPT, UR11, -0x1, URZ, UP0, !UPT ;  /* 0xffffffff0b107890 */ /* 0x002fd800087fe4ff */
.L_x_1:
[----:B------:R-:W-:-:S04]  /*0080*/  UIADD3 UR7, UP0, UPT, UR4, UR10, URZ ;  /* 0x0000000a04077290 */ /* 0x000fc8000ff1e0ff */
[----:B------:R-:W-:Y:S02]  /*0090*/  UIADD3.X UR8, UPT, UPT, URZ, UR11, URZ, UP0, !UPT ;  /* 0x0000000bff087290 */ /* 0x000fe400087fe4ff */
[----:B------:R-:W-:-:S04]  /*00a0*/  IMAD.U32 R2, RZ, RZ, UR7 ;  /* 0x00000007ff027e24 */ /* 0x000fc8000f8e00ff */
[----:B------:R-:W-:-:S05]  /*00b0*/  IMAD.U32 R3, RZ, RZ, UR8 ;  /* 0x00000008ff037e24 */ /* 0x000fca000f8e00ff */
[----:B------:R-:W2:Y:S01]  /*00c0*/  LDG.E.U8 R2, desc[UR12][R2.64] ;  /* 0x0000000c02027981 */ /* 0x000ea2000c1e1100 */
[----:B------:R-:W-:Y:S01]  /*00d0*/  UIADD3 UR15, UP0, UPT, UR15, 0x1, URZ ;  /* 0x000000010f0f7890 */ /* 0x000fe2000ff1e0ff */
[----:B------:R-:W-:Y:S01]  /*00e0*/  IMAD.U32 R0, RZ, RZ, UR4 ;  /* 0x00000004ff007e24 */ /* 0x000fe2000f8e00ff */
[----:B------:R-:W-:Y:S02]  /*00f0*/  UIADD3 UR5, UP1, UPT, UR5, 0x1, URZ ;  /* 0x0000000105057890 */ /* 0x000fe4000ff3e0ff */
[----:B------:R-:W-:Y:S02]  /*0100*/  UIADD3.X UR16, UPT, UPT, URZ, UR16, URZ, UP0, !UPT ;  /* 0x00000010ff107290 */ /* 0x000fe400087fe4ff */
[----:B------:R-:W-:Y:S02]  /*0110*/  UIADD3.X UR6, UPT, UPT, URZ, UR6, URZ, UP1, !UPT ;  /* 0x00000006ff067290 */ /* 0x000fe40008ffe4ff */
[----:B------:R-:W-:Y:S01]  /*0120*/  UIADD3 UR4, UPT, UPT, UR4, 0x1, URZ ;  /* 0x0000000104047890 */ /* 0x000fe2000fffe0ff */
[----:B--2---:R-:W-:-:S13]  /*0130*/  ISETP.NE.AND P0, PT, R2, RZ, PT ;  /* 0x000000ff0200720c */ /* 0x004fda0003f05270 */
[----:B------:R-:W-:Y:S05]  /*0140*/  @P0 BRA `(.L_x_1) ;  /* 0xfffffffc00cc0947 */ /* 0x000fea000383ffff */
[----:B------:R-:W-:-:S13]  /*0150*/  ISETP.GE.U32.AND P0, PT, R0, 0x2, PT ;  /* 0x000000020000780c */ /* 0x000fda0003f06070 */
[----:B------:R-:W-:Y:S05]  /*0160*/  @!P0 BRA `(.L_x_2) ;  /* 0x0000000c00788947 */ /* 0x000fea0003800000 */
[----:B------:R-:W-:Y:S01]  /*0170*/  ISETP.GE.U32.AND P0, PT, R0, 0x8, PT ;  /* 0x000000080000780c */ /* 0x000fe20003f06070 */
[----:B------:R-:W-:Y:S01]  /*0180*/  IMAD.MOV.U32 R3, RZ, RZ, RZ ;  /* 0x000000ffff037224 */ /* 0x000fe200078e00ff */
[----:B------:R-:W-:-:S11]  /*0190*/  SHF.R.U32.HI R2, RZ, 0x1, R0 ;  /* 0x00000001ff027819 */ /* 0x000fd60000011600 */
[----:B------:R-:W-:Y:S05]  /*01a0*/  @!P0 BRA `(.L_x_3) ;  /* 0x0000000c00188947 */ /* 0x000fea0003800000 */
[----:B------:R-:W-:Y:S01]  /*01b0*/  LOP3.LUT R4, R2, 0x7ffffffc, RZ, 0xc0, !PT ;  /* 0x7ffffffc02047812 */ /* 0x000fe200078ec0ff */
[----:B------:R-:W-:Y:S01]  /*01c0*/  UMOV UR9, 0xffffffff ;  /* 0xffffffff00097882 */ /* 0x000fe20000000000 */
[----:B------:R-:W-:Y:S01]  /*01d0*/  UMOV UR14, 0x3 ;  /* 0x00000003000e7882 */ /* 0x000fe20000000000 */
[----:B------:R-:W-:Y:S01]  /*01e0*/  UMOV UR4, URZ ;  /* 0x000000ff00047c82 */ /* 0x000fe20008000000 */
[----:B------:R-:W-:Y:S02]  /*01f0*/  IADD3 R4, PT, PT, -R4, RZ, RZ ;  /* 0x000000ff04047210 */ /* 0x000fe40007ffe1ff */
[----:B------:R-:W-:Y:S02]  /*0200*/  LOP3.LUT R3, R2, 0x3ffffffc, RZ, 0xc0, !PT ;  /* 0x3ffffffc02037812 */ /* 0x000fe400078ec0ff */
[----:B------:R-:W-:-:S13]  /*0210*/  ISETP.GE.AND P0, PT, R4, RZ, PT ;  /* 0x000000ff0400720c */ /* 0x000fda0003f06270 */
[----:B------:R-:W-:Y:S05]  /*0220*/  @P0 BRA `(.L_x_4) ;  /* 0x00000008007c0947 */ /* 0x000fea0003800000 */
[----:B------:R-:W-:Y:S01]  /*0230*/  IMAD.MOV R5, RZ, RZ, -R4 ;  /* 0x000000ffff057224 */ /* 0x000fe200078e0a04 */
[----:B------:R-:W-:-:S04]  /*0240*/  PLOP3.LUT P0, PT, PT, PT, PT, 0x80, 0x8 ;  /* 0x000000000008781c */ /* 0x000fc80003f0f070 */
[----:B------:R-:W-:-:S13]  /*0250*/  ISETP.GT.AND P1, PT, R5, 0xc, PT ;  /* 0x0000000c0500780c */ /* 0x000fda0003f24270 */
[----:B------:R-:W-:Y:S05]  /*0260*/  @!P1 BRA `(.L_x_5) ;  /* 0x0000000400889947 */ /* 0x000fea0003800000 */
[----:B------:R-:W-:-:S13]  /*0270*/  PLOP3.LUT P0, PT, PT, PT, PT, 0x8, 0x80 ;  /* 0x000000000080781c */ /* 0x000fda0003f0e170 */
.L_x_6:
[----:B------:R-:W-:Y:S02]  /*0280*/  USHF.R.S32.HI UR7, URZ, 0x1f, UR9 ;  /* 0x0000001fff077899 */ /* 0x000fe40008011409 */
[----:B------:R-:W-:Y:S02]  /*0290*/  UIADD3 UR18, UP1, UP2, UR5, UR10, UR9 ;  /* 0x0000000a05127290 */ /* 0x000fe4000fa3e009 */
[----:B------:R-:W-:Y:S02]  /*02a0*/  UIADD3 UR8, UP0, UPT, UR14, UR10, URZ ;  /* 0x0000000a0e087290 */ /* 0x000fe4000ff1e0ff */
[----:B------:R-:W-:Y:S02]  /*02b0*/  UIADD3.X UR7, UPT, UPT, UR6, UR11, UR7, UP1, UP2 ;  /* 0x0000000b06077290 */ /* 0x000fe40008fe4407 */
[----:B------:R-:W-:Y:S01]  /*02c0*/  UIADD3.X UR17, UPT, UPT, UR4, UR11, URZ, UP0, !UPT ;  /* 0x0000000b04117290 */ /* 0x000fe200087fe4ff */
[----:B------:R-:W-:Y:S02]  /*02d0*/  IMAD.U32 R8, RZ, RZ, UR18 ;  /* 0x00000012ff087e24 */ /* 0x000fe4000f8e00ff */
[----:B---3--:R-:W-:-:S02]  /*02e0*/  IMAD.U32 R6, RZ, RZ, UR8 ;  /* 0x00000008ff067e24 */ /* 0x008fc4000f8e00ff */
[----:B------:R-:W-:Y:S01]  /*02f0*/  IMAD.U32 R9, RZ, RZ, UR7 ;  /* 0x00000007ff097e24 */ /* 0x000fe2000f8e00ff */
[----:B------:R-:W-:-:S04]  /*0300*/  MOV R7, UR17 ;  /* 0x0000001100077c02 */ /* 0x000fc80008000f00 */
[----:B------:R-:W2:Y:S04]  /*0310*/  LDG.E.U8 R11, desc[UR12][R8.64+-0x1] ;  /* 0xffffff0c080b7981 */ /* 0x000ea8000c1e1100 */
[----:B------:R-:W3:Y:S04]  /*0320*/  LDG.E.U8 R5, desc[UR12][R6.64+-0x3] ;  /* 0xfffffd0c06057981 */ /* 0x000ee8000c1e1100 */
[----:B--2---:R0:W-:Y:S04]  /*0330*/  STG.E.U8 desc[UR12][R6.64+-0x3], R11 ;  /* 0xfffffd0b06007986 */ /* 0x0041e8000c10110c */
[----:B---3--:R-:W-:Y:S04]  /*0340*/  STG.E.U8 desc[UR12][R8.64+-0x1], R5 ;  /* 0xffffff0508007986 */ /* 0x008fe8000c10110c */
[----:B------:R-:W2:Y:S04]  /*0350*/  LDG.E.U8 R15, desc[UR12][R8.64+-0x2] ;  /* 0xfffffe0c080f7981 */ /* 0x000ea8000c1e1100 */
[----:B------:R-:W3:Y:S04]  /*0360*/  LDG.E.U8 R13, desc[UR12][R6.64+-0x2] ;  /* 0xfffffe0c060d7981 */ /* 0x000ee8000c1e1100 */
[----:B--2---:R-:W-:Y:S04]  /*0370*/  STG.E.U8 desc[UR12][R6.64+-0x2], R15 ;  /* 0xfffffe0f06007986 */ /* 0x004fe8000c10110c */
[----:B---3--:R1:W-:Y:S04]  /*0380*/  STG.E.U8 desc[UR12][R8.64+-0x2], R13 ;  /* 0xfffffe0d08007986 */ /* 0x0083e8000c10110c */
[----:B------:R-:W2:Y:S04]  /*0390*/  LDG.E.U8 R19, desc[UR12][R8.64+-0x3] ;  /* 0xfffffd0c08137981 */ /* 0x000ea8000c1e1100 */
[----:B------:R-:W3:Y:S01]  /*03a0*/  LDG.E.U8 R17, desc[UR12][R6.64+-0x1] ;  /* 0xffffff0c06117981 */ /* 0x000ee2000c1e1100 */
[----:B------:R-:W-:-:S04]  /*03b0*/  UIADD3 UR7, UPT, UPT, UR9, -0x4, URZ ;  /* 0xfffffffc09077890 */ /* 0x000fc8000fffe0ff */
[----:B------:R-:W-:Y:S02]  /*03c0*/  USHF.R.S32.HI UR8, URZ, 0x1f, UR7 ;  /* 0x0000001fff087899 */ /* 0x000fe40008011407 */
[----:B------:R-:W-:Y:S01]  /*03d0*/  UIADD3 UR7, UP0, UP1, UR5, UR10, UR7 ;  /* 0x0000000a05077290 */ /* 0x000fe2000f91e007 */
[----:B--2---:R-:W-:Y:S04]  /*03e0*/  STG.E.U8 desc[UR12][R6.64+-0x1], R19 ;  /* 0xffffff1306007986 */ /* 0x004fe8000c10110c */
[----:B---3--:R2:W-:Y:S04]  /*03f0*/  STG.E.U8 desc[UR12][R8.64+-0x3], R17 ;  /* 0xfffffd1108007986 */ /* 0x0085e8000c10110c */
[----:B------:R-:W3:Y:S04]  /*0400*/  LDG.E.U8 R23, desc[UR12][R8.64+-0x4] ;  /* 0xfffffc0c08177981 */ /* 0x000ee8000c1e1100 */
[----:B------:R-:W4:Y:S01]  /*0410*/  LDG.E.U8 R21, desc[UR12][R6.64] ;  /* 0x0000000c06157981 */ /* 0x000f22000c1e1100 */
[----:B------:R-:W-:Y:S01]  /*0420*/  UIADD3.X UR8, UPT, UPT, UR6, UR11, UR8, UP0, UP1 ;  /* 0x0000000b06087290 */ /* 0x000fe200087e2408 */
[----:B------:R-:W-:-:S05]  /*0430*/  IMAD.U32 R10, RZ, RZ, UR7 ;  /* 0x00000007ff0a7e24 */ /* 0x000fca000f8e00ff */
[----:B0-----:R-:W-:Y:S01]  /*0440*/  IMAD.U32 R11, RZ, RZ, UR8 ;  /* 0x00000008ff0b7e24 */ /* 0x001fe2000f8e00ff */
[----:B---3--:R-:W-:Y:S04]  /*0450*/  STG.E.U8 desc[UR12][R6.64], R23 ;  /* 0x0000001706007986 */ /* 0x008fe8000c10110c */
[----:B----4-:R0:W-:Y:S04]  /*0460*/  STG.E.U8 desc[UR12][R8.64+-0x4], R21 ;  /* 0xfffffc1508007986 */ /* 0x0101e8000c10110c */
[----:B-1----:R-:W3:Y:S04]  /*0470*/  LDG.E.U8 R13, desc[UR12][R10.64+-0x1] ;  /* 0xffffff0c0a0d7981 */ /* 0x002ee8000c1e1100 */
[----:B------:R-:W4:Y:S04]  /*0480*/  LDG.E.U8 R5, desc[UR12][R6.64+0x1] ;  /* 0x0000010c06057981 */ /* 0x000f28000c1e1100 */
[----:B---3--:R1:W-:Y:S04]  /*0490*/  STG.E.U8 desc[UR12][R6.64+0x1], R13 ;  /* 0x0000010d06007986 */ /* 0x0083e8000c10110c */
[----:B----4-:R-:W-:Y:S04]  /*04a0*/  STG.E.U8 desc[UR12][R10.64+-0x1], R5 ;  /* 0xffffff050a007986 */ /* 0x010fe8000c10110c */
[----:B--2---:R-:W2:Y:S04]  /*04b0*/  LDG.E.U8 R17, desc[UR12][R10.64+-0x2] ;  /* 0xfffffe0c0a117981 */ /* 0x004ea8000c1e1100 */
[----:B------:R-:W3:Y:S04]  /*04c0*/  LDG.E.U8 R15, desc[UR12][R6.64+0x2] ;  /* 0x0000020c060f7981 */ /* 0x000ee8000c1e1100 */
[----:B--2---:R-:W-:Y:S04]  /*04d0*/  STG.E.U8 desc[UR12][R6.64+0x2], R17 ;  /* 0x0000021106007986 */ /* 0x004fe8000c10110c */
[----:B---3--:R2:W-:Y:S04]  /*04e0*/  STG.E.U8 desc[UR12][R10.64+-0x2], R15 ;  /* 0xfffffe0f0a007986 */ /* 0x0085e8000c10110c */
[----:B------:R-:W3:Y:S04]  /*04f0*/  LDG.E.U8 R25, desc[UR12][R10.64+-0x3] ;  /* 0xfffffd0c0a197981 */ /* 0x000ee8000c1e1100 */
[----:B------:R-:W4:Y:S01]  /*0500*/  LDG.E.U8 R19, desc[UR12][R6.64+0x3] ;  /* 0x0000030c06137981 */ /* 0x000f22000c1e1100 */
[----:B------:R-:W-:-:S04]  /*0510*/  UIADD3 UR7, UPT, UPT, UR9, -0x8, URZ ;  /* 0xfffffff809077890 */ /* 0x000fc8000fffe0ff */
[----:B------:R-:W-:Y:S02]  /*0520*/  USHF.R.S32.HI UR8, URZ, 0x1f, UR7 ;  /* 0x0000001fff087899 */ /* 0x000fe40008011407 */
[----:B------:R-:W-:Y:S01]  /*0530*/  UIADD3 UR7, UP0, UP1, UR5, UR10, UR7 ;  /* 0x0000000a05077290 */ /* 0x000fe2000f91e007 */
[----:B---3--:R-:W-:Y:S04]  /*0540*/  STG.E.U8 desc[UR12][R6.64+0x3], R25 ;  /* 0x0000031906007986 */ /* 0x008fe8000c10110c */
[----:B----4-:R3:W-:Y:S04]  /*0550*/  STG.E.U8 desc[UR12][R10.64+-0x3], R19 ;  /* 0xfffffd130a007986 */ /* 0x0107e8000c10110c */
[----:B0-----:R-:W4:Y:S04]  /*0560*/  LDG.E.U8 R21, desc[UR12][R10.64+-0x4] ;  /* 0xfffffc0c0a157981 */ /* 0x001f28000c1e1100 */
[----:B-1----:R-:W5:Y:S01]  /*0570*/  LDG.E.U8 R13, desc[UR12][R6.64+0x4] ;  /* 0x0000040c060d7981 */ /* 0x002f62000c1e1100 */
[----:B------:R-:W-:Y:S01]  /*0580*/  UIADD3.X UR8, UPT, UPT, UR6, UR11, UR8, UP0, UP1 ;  /* 0x0000000b06087290 */ /* 0x000fe200087e2408 */
[----:B------:R-:W-:-:S05]  /*0590*/  MOV R8, UR7 ;  /* 0x0000000700087c02 */ /* 0x000fca0008000f00 */
[----:B------:R-:W-:Y:S01]  /*05a0*/  IMAD.U32 R9, RZ, RZ, UR8 ;  /* 0x00000008ff097e24 */ /* 0x000fe2000f8e00ff */
[----:B----4-:R0:W-:Y:S04]  /*05b0*/  STG.E.U8 desc[UR12][R6.64+0x4], R21 ;  /* 0x0000041506007986 */ /* 0x0101e8000c10110c */
[----:B-----5:R1:W-:Y:S04]  /*05c0*/  STG.E.U8 desc[UR12][R10.64+-0x4], R13 ;  /* 0xfffffc0d0a007986 */ /* 0x0203e8000c10110c */
[----:B--2---:R-:W2:Y:S04]  /*05d0*/  LDG.E.U8 R15, desc[UR12][R8.64+-0x1] ;  /* 0xffffff0c080f7981 */ /* 0x004ea8000c1e1100 */
[----:B------:R-:W4:Y:S04]  /*05e0*/  LDG.E.U8 R5, desc[UR12][R6.64+0x5] ;  /* 0x0000050c06057981 */ /* 0x000f28000c1e1100 */
[----:B--2---:R2:W-:Y:S04]  /*05f0*/  STG.E.U8 desc[UR12][R6.64+0x5], R15 ;  /* 0x0000050f06007986 */ /* 0x0045e8000c10110c */
[----:B----4-:R4:W-:Y:S04]  /*0600*/  STG.E.U8 desc[UR12][R8.64+-0x1], R5 ;  /* 0xffffff0508007986 */ /* 0x0109e8000c10110c */
[----:B---3--:R-:W3:Y:S04]  /*0610*/  LDG.E.U8 R19, desc[UR12][R8.64+-0x2] ;  /* 0xfffffe0c08137981 */ /* 0x008ee8000c1e1100 */
[----:B------:R-:W5:Y:S04]  /*0620*/  LDG.E.U8 R17, desc[UR12][R6.64+0x6] ;  /* 0x0000060c06117981 */ /* 0x000f68000c1e1100 */
[----:B---3--:R3:W-:Y:S04]  /*0630*/  STG.E.U8 desc[UR12][R6.64+0x6], R19 ;  /* 0x0000061306007986 */ /* 0x0087e8000c10110c */
[----:B-----5:R5:W-:Y:S04]  /*0640*/  STG.E.U8 desc[UR12][R8.64+-0x2], R17 ;  /* 0xfffffe1108007986 */ /* 0x020be8000c10110c */
[----:B------:R-:W2:Y:S04]  /*0650*/  LDG.E.U8 R23, desc[UR12][R8.64+-0x3] ;  /* 0xfffffd0c08177981 */ /* 0x000ea8000c1e1100 */
[----:B0-----:R-:W4:Y:S01]  /*0660*/  LDG.E.U8 R21, desc[UR12][R6.64+0x7] ;  /* 0x0000070c06157981 */ /* 0x001f22000c1e1100 */
[----:B------:R-:W-:-:S04]  /*0670*/  UIADD3 UR7, UPT, UPT, UR9, -0xc, URZ ;  /* 0xfffffff409077890 */ /* 0x000fc8000fffe0ff */
[----:B------:R-:W-:Y:S02]  /*0680*/  USHF.R.S32.HI UR8, URZ, 0x1f, UR7 ;  /* 0x0000001fff087899 */ /* 0x000fe40008011407 */
[----:B------:R-:W-:Y:S01]  /*0690*/  UIADD3 UR7, UP0, UP1, UR5, UR10, UR7 ;  /* 0x0000000a05077290 */ /* 0x000fe2000f91e007 */
[----:B--2---:R0:W-:Y:S04]  /*06a0*/  STG.E.U8 desc[UR12][R6.64+0x7], R23 ;  /* 0x0000071706007986 */ /* 0x0041e8000c10110c */
[----:B----4-:R2:W-:Y:S04]  /*06b0*/  STG.E.U8 desc[UR12][R8.64+-0x3], R21 ;  /* 0xfffffd1508007986 */ /* 0x0105e8000c10110c */
[----:B------:R-:W4:Y:S04]  /*06c0*/  LDG.E.U8 R25, desc[UR12][R8.64+-0x4] ;  /* 0xfffffc0c08197981 */ /* 0x000f28000c1e1100 */
[----:B-1----:R-:W3:Y:S01]  /*06d0*/  LDG.E.U8 R13, desc[UR12][R6.64+0x8] ;  /* 0x0000080c060d7981 */ /* 0x002ee2000c1e1100 */
[----:B------:R-:W-:Y:S01]  /*06e0*/  UIADD3.X UR8, UPT, UPT, UR6, UR11, UR8, UP0, UP1 ;  /* 0x0000000b06087290 */ /* 0x000fe200087e2408 */
[----:B------:R-:W-:-:S05]  /*06f0*/  IMAD.U32 R10, RZ, RZ, UR7 ;  /* 0x00000007ff0a7e24 */ /* 0x000fca000f8e00ff */
[----:B------:R-:W-:Y:S01]  /*0700*/  IMAD.U32 R11, RZ, RZ, UR8 ;  /* 0x00000008ff0b7e24 */ /* 0x000fe2000f8e00ff */
[----:B----4-:R-:W-:Y:S04]  /*0710*/  STG.E.U8 desc[UR12][R6.64+0x8], R25 ;  /* 0x0000081906007986 */ /* 0x010fe8000c10110c */
[----:B---3--:R1:W-:Y:S04]  /*0720*/  STG.E.U8 desc[UR12][R8.64+-0x4], R13 ;  /* 0xfffffc0d08007986 */ /* 0x0083e8000c10110c */
[----:B------:R-:W3:Y:S04]  /*0730*/  LDG.E.U8 R15, desc[UR12][R10.64+-0x1] ;  /* 0xffffff0c0a0f7981 */ /* 0x000ee8000c1e1100 */
[----:B------:R-:W4:Y:S04]  /*0740*/  LDG.E.U8 R5, desc[UR12][R6.64+0x9] ;  /* 0x0000090c06057981 */ /* 0x000f28000c1e1100 */
[----:B---3--:R3:W-:Y:S04]  /*0750*/  STG.E.U8 desc[UR12][R6.64+0x9], R15 ;  /* 0x0000090f06007986 */ /* 0x0087e8000c10110c */
[----:B----4-:R3:W-:Y:S04]  /*0760*/  STG.E.U8 desc[UR12][R10.64+-0x1], R5 ;  /* 0xffffff050a007986 */ /* 0x0107e8000c10110c */
[----:B------:R-:W4:Y:S04]  /*0770*/  LDG.E.U8 R19, desc[UR12][R10.64+-0x2] ;  /* 0xfffffe0c0a137981 */ /* 0x000f28000c1e1100 */
[----:B-----5:R-:W5:Y:S04]  /*0780*/  LDG.E.U8 R17, desc[UR12][R6.64+0xa] ;  /* 0x00000a0c06117981 */ /* 0x020f68000c1e1100 */
[----:B----4-:R3:W-:Y:S04]  /*0790*/  STG.E.U8 desc[UR12][R6.64+0xa], R19 ;  /* 0x00000a1306007986 */ /* 0x0107e8000c10110c */
[----:B-----5:R3:W-:Y:S04]  /*07a0*/  STG.E.U8 desc[UR12][R10.64+-0x2], R17 ;  /* 0xfffffe110a007986 */ /* 0x0207e8000c10110c */
[----:B0-----:R-:W4:Y:S04]  /*07b0*/  LDG.E.U8 R23, desc[UR12][R10.64+-0x3] ;  /* 0xfffffd0c0a177981 */ /* 0x001f28000c1e1100 */
[----:B--2---:R-:W2:Y:S01]  /*07c0*/  LDG.E.U8 R21, desc[UR12][R6.64+0xb] ;  /* 0x00000b0c06157981 */ /* 0x004ea2000c1e1100 */
[----:B------:R-:W-:-:S04]  /*07d0*/  IADD3 R4, PT, PT, R4, 0x10, RZ ;  /* 0x0000001004047810 */ /* 0x000fc80007ffe0ff */
[----:B------:R-:W-:Y:S01]  /*07e0*/  ISETP.GE.AND P1, PT, R4, -0xc, PT ;  /* 0xfffffff40400780c */ /* 0x000fe20003f26270 */
[----:B----4-:R3:W-:Y:S04]  /*07f0*/  STG.E.U8 desc[UR12][R6.64+0xb], R23 ;  /* 0x00000b1706007986 */ /* 0x0107e8000c10110c */
[----:B--2---:R3:W-:Y:S04]  /*0800*/  STG.E.U8 desc[UR12][R10.64+-0x3], R21 ;  /* 0xfffffd150a007986 */ /* 0x0047e8000c10110c */
[----:B-1----:R-:W2:Y:S04]  /*0810*/  LDG.E.U8 R13, desc[UR12][R10.64+-0x4] ;  /* 0xfffffc0c0a0d7981 */ /* 0x002ea8000c1e1100 */
[----:B------:R-:W4:Y:S01]  /*0820*/  LDG.E.U8 R9, desc[UR12][R6.64+0xc] ;  /* 0x00000c0c06097981 */ /* 0x000f22000c1e1100 */
[----:B------:R-:W-:-:S02]  /*0830*/  UIADD3 UR14, UP0, UPT, UR14, 0x10, URZ ;  /* 0x000000100e0e7890 */ /* 0x000fc4000ff1e0ff */
[----:B------:R-:W-:Y:S02]  /*0840*/  UIADD3 UR9, UPT, UPT, UR9, -0x10, URZ ;  /* 0xfffffff009097890 */ /* 0x000fe4000fffe0ff */
[----:B------:R-:W-:Y:S01]  /*0850*/  UIADD3.X UR4, UPT, UPT, URZ, UR4, URZ, UP0, !UPT ;  /* 0x00000004ff047290 */ /* 0x000fe200087fe4ff */
[----:B--2---:R3:W-:Y:S04]  /*0860*/  STG.E.U8 desc[UR12][R6.64+0xc], R13 ;  /* 0x00000c0d06007986 */ /* 0x0047e8000c10110c */
[----:B----4-:R3:W-:Y:S01]  /*0870*/  STG.E.U8 desc[UR12][R10.64+-0x4], R9 ;  /* 0xfffffc090a007986 */ /* 0x0107e2000c10110c */
[----:B------:R-:W-:Y:S06]  /*0880*/  @!P1 BRA `(.L_x_6) ;  /* 0xfffffff8007c9947 */ /* 0x000fec000383ffff */
.L_x_5:
[----:B---3--:R-:W-:-:S05]  /*0890*/  IMAD.MOV R5, RZ, RZ, -R4 ;  /* 0x000000ffff057224 */ /* 0x008fca00078e0a04 */
[----:B------:R-:W-:-:S13]  /*08a0*/  ISETP.GT.AND P1, PT, R5, 0x4, PT ;  /* 0x000000040500780c */ /* 0x000fda0003f24270 */
[----:B------:R-:W-:Y:S05]  /*08b0*/  @!P1 BRA `(.L_x_7) ;  /* 0x0000000000d09947 */ /* 0x000fea0003800000 */
[----:B------:R-:W-:Y:S02]  /*08c0*/  USHF.R.S32.HI UR7, URZ, 0x1f, UR9 ;  /* 0x0000001fff077899 */ /* 0x000fe40008011409 */
[----:B------:R-:W-:Y:S02]  /*08d0*/  UIADD3 UR18, UP1, UP2, UR5, UR10, UR9 ;  /* 0x0000000a05127290 */ /* 0x000fe4000fa3e009 */
[----:B------:R-:W-:Y:S02]  /*08e0*/  UIADD3 UR8, UP0, UPT, UR14, UR10, URZ ;  /* 0x0000000a0e087290 */ /* 0x000fe4000ff1e0ff */
[----:B------:R-:W-:Y:S02]  /*08f0*/  UIADD3.X UR7, UPT, UPT, UR6, UR11, UR7, UP1, UP2 ;  /* 0x0000000b06077290 */ /* 0x000fe40008fe4407 */
[----:B------:R-:W-:Y:S01]  /*0900*/  UIADD3.X UR17, UPT, UPT, UR4, UR11, URZ, UP0, !UPT ;  /* 0x0000000b04117290 */ /* 0x000fe200087fe4ff */
[----:B------:R-:W-:Y:S02]  /*0910*/  IMAD.U32 R8, RZ, RZ, UR18 ;  /* 0x00000012ff087e24 */ /* 0x000fe4000f8e00ff */
[----:B------:R-:W-:-:S02]  /*0920*/  IMAD.U32 R6, RZ, RZ, UR8 ;  /* 0x00000008ff067e24 */ /* 0x000fc4000f8e00ff */
        /* <DEDUP_REMOVED lines=27> */
[----:B----4-:R1:W-:Y:S04]  /*0ae0*/  STG.E.U8 desc[UR12][R10.64+-0x1], R5 ;  /* 0xffffff050a007986 */ /* 0x0103e8000c10110c */
[----:B--2---:R-:W2:Y:S04]  /*0af0*/  LDG.E.U8 R17, desc[UR12][R10.64+-0x2] ;  /* 0xfffffe0c0a117981 */ /* 0x004ea8000c1e1100 */
[----:B------:R-:W3:Y:S04]  /*0b00*/  LDG.E.U8 R15, desc[UR12][R6.64+0x2] ;  /* 0x0000020c060f7981 */ /* 0x000ee8000c1e1100 */
[----:B--2---:R1:W-:Y:S04]  /*0b10*/  STG.E.U8 desc[UR12][R6.64+0x2], R17 ;  /* 0x0000021106007986 */ /* 0x0043e8000c10110c */
[----:B---3--:R1:W-:Y:S04]  /*0b20*/  STG.E.U8 desc[UR12][R10.64+-0x2], R15 ;  /* 0xfffffe0f0a007986 */ /* 0x0083e8000c10110c */
[----:B------:R-:W2:Y:S04]  /*0b30*/  LDG.E.U8 R25, desc[UR12][R10.64+-0x3] ;  /* 0xfffffd0c0a197981 */ /* 0x000ea8000c1e1100 */
[----:B------:R-:W3:Y:S04]  /*0b40*/  LDG.E.U8 R19, desc[UR12][R6.64+0x3] ;  /* 0x0000030c06137981 */ /* 0x000ee8000c1e1100 */
[----:B--2---:R1:W-:Y:S04]  /*0b50*/  STG.E.U8 desc[UR12][R6.64+0x3], R25 ;  /* 0x0000031906007986 */ /* 0x0043e8000c10110c */
[----:B---3--:R1:W-:Y:S04]  /*0b60*/  STG.E.U8 desc[UR12][R10.64+-0x3], R19 ;  /* 0xfffffd130a007986 */ /* 0x0083e8000c10110c */
[----:B0-----:R-:W2:Y:S04]  /*0b70*/  LDG.E.U8 R21, desc[UR12][R10.64+-0x4] ;  /* 0xfffffc0c0a157981 */ /* 0x001ea8000c1e1100 */
[----:B------:R-:W3:Y:S01]  /*0b80*/  LDG.E.U8 R9, desc[UR12][R6.64+0x4] ;  /* 0x0000040c06097981 */ /* 0x000ee2000c1e1100 */
[----:B------:R-:W-:Y:S01]  /*0b90*/  UIADD3 UR14, UP0, UPT, UR14, 0x8, URZ ;  /* 0x000000080e0e7890 */ /* 0x000fe2000ff1e0ff */
[----:B------:R-:W-:Y:S01]  /*0ba0*/  PLOP3.LUT P0, PT, PT, PT, PT, 0x8, 0x80 ;  /* 0x000000000080781c */ /* 0x000fe20003f0e170 */
[----:B------:R-:W-:Y:S01]  /*0bb0*/  UIADD3 UR9, UPT, UPT, UR9, -0x8, URZ ;  /* 0xfffffff809097890 */ /* 0x000fe2000fffe0ff */
[----:B------:R-:W-:Y:S01]  /*0bc0*/  IADD3 R4, PT, PT, R4, 0x8, RZ ;  /* 0x0000000804047810 */ /* 0x000fe20007ffe0ff */
[----:B------:R-:W-:Y:S01]  /*0bd0*/  UIADD3.X UR4, UPT, UPT, URZ, UR4, URZ, UP0, !UPT ;  /* 0x00000004ff047290 */ /* 0x000fe200087fe4ff */
[----:B--2---:R1:W-:Y:S04]  /*0be0*/  STG.E.U8 desc[UR12][R6.64+0x4], R21 ;  /* 0x0000041506007986 */ /* 0x0043e8000c10110c */
[----:B---3--:R1:W-:Y:S07]  /*0bf0*/  STG.E.U8 desc[UR12][R10.64+-0x4], R9 ;  /* 0xfffffc090a007986 */ /* 0x0083ee000c10110c */
.L_x_7:
[----:B------:R-:W-:-:S13]  /*0c00*/  ISETP.NE.OR P0, PT, R4, RZ, P0 ;  /* 0x000000ff0400720c */ /* 0x000fda0000705670 */
[----:B------:R-:W-:Y:S05]  /*0c10*/  @!P0 BRA `(.L_x_3) ;  /* 0x00000000007c8947 */ /* 0x000fea0003800000 */
.L_x_4:
[----:B------:R-:W-:Y:S02]  /*0c20*/  USHF.R.S32.HI UR7, URZ, 0x1f, UR9 ;  /* 0x0000001fff077899 */ /* 0x000fe40008011409 */
[----:B------:R-:W-:Y:S02]  /*0c30*/  UIADD3 UR18, UP1, UP2, UR5, UR10, UR9 ;  /* 0x0000000a05127290 */ /* 0x000fe4000fa3e009 */
[----:B------:R-:W-:Y:S02]  /*0c40*/  UIADD3 UR8, UP0, UPT, UR14, UR10, URZ ;  /* 0x0000000a0e087290 */ /* 0x000fe4000ff1e0ff */
[----:B------:R-:W-:Y:S02]  /*0c50*/  UIADD3.X UR7, UPT, UPT, UR6, UR11, UR7, UP1, UP2 ;  /* 0x0000000b06077290 */ /* 0x000fe40008fe4407 */
[----:B------:R-:W-:Y:S01]  /*0c60*/  UIADD3.X UR17, UPT, UPT, UR4, UR11, URZ, UP0, !UPT ;  /* 0x0000000b04117290 */ /* 0x000fe200087fe4ff */
[----:B--2---:R-:W-:Y:S02]  /*0c70*/  IMAD.U32 R8, RZ, RZ, UR18 ;  /* 0x00000012ff087e24 */ /* 0x004fe4000f8e00ff */
[----:B-1----:R-:W-:Y:S01]  /*0c80*/  IMAD.U32 R6, RZ, RZ, UR8 ;  /* 0x00000008ff067e24 */ /* 0x002fe2000f8e00ff */
[----:B------:R-:W-:-:S02]  /*0c90*/  MOV R9, UR7 ;  /* 0x0000000700097c02 */ /* 0x000fc40008000f00 */
[----:B------:R-:W-:-:S03]  /*0ca0*/  IMAD.U32 R7, RZ, RZ, UR17 ;  /* 0x00000011ff077e24 */ /* 0x000fc6000f8e00ff */
[----:B------:R-:W2:Y:S04]  /*0cb0*/  LDG.E.U8 R11, desc[UR12][R8.64+-0x1] ;  /* 0xffffff0c080b7981 */ /* 0x000ea8000c1e1100 */
[----:B------:R-:W3:Y:S04]  /*0cc0*/  LDG.E.U8 R5, desc[UR12][R6.64+-0x3] ;  /* 0xfffffd0c06057981 */ /* 0x000ee8000c1e1100 */
[----:B--2---:R0:W-:Y:S04]  /*0cd0*/  STG.E.U8 desc[UR12][R6.64+-0x3], R11 ;  /* 0xfffffd0b06007986 */ /* 0x0041e8000c10110c */
[----:B---3--:R2:W-:Y:S04]  /*0ce0*/  STG.E.U8 desc[UR12][R8.64+-0x1], R5 ;  /* 0xffffff0508007986 */ /* 0x0085e8000c10110c */
[----:B------:R-:W3:Y:S04]  /*0cf0*/  LDG.E.U8 R15, desc[UR12][R8.64+-0x2] ;  /* 0xfffffe0c080f7981 */ /* 0x000ee8000c1e1100 */
[----:B------:R-:W4:Y:S04]  /*0d00*/  LDG.E.U8 R13, desc[UR12][R6.64+-0x2] ;  /* 0xfffffe0c060d7981 */ /* 0x000f28000c1e1100 */
[----:B---3--:R2:W-:Y:S04]  /*0d10*/  STG.E.U8 desc[UR12][R6.64+-0x2], R15 ;  /* 0xfffffe0f06007986 */ /* 0x0085e8000c10110c */
[----:B----4-:R2:W-:Y:S04]  /*0d20*/  STG.E.U8 desc[UR12][R8.64+-0x2], R13 ;  /* 0xfffffe0d08007986 */ /* 0x0105e8000c10110c */
[----:B------:R-:W3:Y:S04]  /*0d30*/  LDG.E.U8 R19, desc[UR12][R8.64+-0x3] ;  /* 0xfffffd0c08137981 */ /* 0x000ee8000c1e1100 */
[----:B------:R-:W4:Y:S01]  /*0d40*/  LDG.E.U8 R17, desc[UR12][R6.64+-0x1] ;  /* 0xffffff0c06117981 */ /* 0x000f22000c1e1100 */
[----:B------:R-:W-:-:S05]  /*0d50*/  VIADD R4, R4, 0x4 ;  /* 0x0000000404047836 */ /* 0x000fca0000000000 */
[----:B------:R-:W-:Y:S01]  /*0d60*/  ISETP.NE.AND P0, PT, R4, RZ, PT ;  /* 0x000000ff0400720c */ /* 0x000fe20003f05270 */
[----:B---3--:R2:W-:Y:S04]  /*0d70*/  STG.E.U8 desc[UR12][R6.64+-0x1], R19 ;  /* 0xffffff1306007986 */ /* 0x0085e8000c10110c */
[----:B----4-:R2:W-:Y:S04]  /*0d80*/  STG.E.U8 desc[UR12][R8.64+-0x3], R17 ;  /* 0xfffffd1108007986 */ /* 0x0105e8000c10110c */
[----:B------:R-:W3:Y:S04]  /*0d90*/  LDG.E.U8 R21, desc[UR12][R8.64+-0x4] ;  /* 0xfffffc0c08157981 */ /* 0x000ee8000c1e1100 */
[----:B0-----:R-:W4:Y:S01]  /*0da0*/  LDG.E.U8 R11, desc[UR12][R6.64] ;  /* 0x0000000c060b7981 */ /* 0x001f22000c1e1100 */
[----:B------:R-:W-:-:S02]  /*0db0*/  UIADD3 UR14, UP0, UPT, UR14, 0x4, URZ ;  /* 0x000000040e0e7890 */ /* 0x000fc4000ff1e0ff */
[----:B------:R-:W-:Y:S02]  /*0dc0*/  UIADD3 UR9, UPT, UPT, UR9, -0x4, URZ ;  /* 0xfffffffc09097890 */ /* 0x000fe4000fffe0ff */
[----:B------:R-:W-:Y:S01]  /*0dd0*/  UIADD3.X UR4, UPT, UPT, URZ, UR4, URZ, UP0, !UPT ;  /* 0x00000004ff047290 */ /* 0x000fe200087fe4ff */
[----:B---3--:R2:W-:Y:S04]  /*0de0*/  STG.E.U8 desc[UR12][R6.64], R21 ;  /* 0x0000001506007986 */ /* 0x0085e8000c10110c */
[----:B----4-:R2:W-:Y:S01]  /*0df0*/  STG.E.U8 desc[UR12][R8.64+-0x4], R11 ;  /* 0xfffffc0b08007986 */ /* 0x0105e2000c10110c */
[----:B------:R-:W-:Y:S06]  /*0e00*/  @P0 BRA `(.L_x_4) ;  /* 0xfffffffc00840947 */ /* 0x000fec000383ffff */
.L_x_3:
[----:B------:R-:W-:-:S13]  /*0e10*/  LOP3.LUT P0, R2, R2, 0x3, RZ, 0xc0, !PT ;  /* 0x0000000302027812 */ /* 0x000fda000780c0ff */
[----:B------:R-:W-:Y:S05]  /*0e20*/  @!P0 BRA `(.L_x_2) ;  /* 0x0000000000488947 */ /* 0x000fea0003800000 */
[----:B--2---:R-:W-:Y:S01]  /*0e30*/  IADD3 R8, P0, PT, R3, UR10, RZ ;  /* 0x0000000a03087c10 */ /* 0x004fe2000ff1e0ff */
[----:B-1----:R-:W-:Y:S01]  /*0e40*/  IMAD.MOV R7, RZ, RZ, -R2 ;  /* 0x000000ffff077224 */ /* 0x002fe200078e0a02 */
[----:B------:R-:W-:-:S03]  /*0e50*/  LOP3.LUT R6, RZ, R3, RZ, 0x33, !PT ;  /* 0x00000003ff067212 */ /* 0x000fc600078e33ff */
[----:B------:R-:W-:-:S08]  /*0e60*/  IMAD.X R13, RZ, RZ, UR11, P0 ;  /* 0x0000000bff0d7e24 */ /* 0x000fd000080e06ff */
.L_x_8:
[C---:B0-----:R-:W-:Y:S01]  /*0e70*/  IADD3 R2, P0, PT, R6.reuse, UR15, RZ ;  /* 0x0000000f06027c10 */ /* 0x041fe2000ff1e0ff */
[----:B------:R-:W-:Y:S01]  /*0e80*/  IMAD.MOV.U32 R5, RZ, RZ, R13 ;  /* 0x000000ffff057224 */ /* 0x000fe200078e000d */
[----:B------:R-:W-:Y:S02]  /*0e90*/  MOV R4, R8 ;  /* 0x0000000800047202 */ /* 0x000fe40000000f00 */
[----:B------:R-:W-:-:S03]  /*0ea0*/  LEA.HI.X.SX32 R3, R6, UR16, 0x1, P0 ;  /* 0x0000001006037c11 */ /* 0x000fc600080f0eff */
[----:B------:R-:W2:Y:S04]  /*0eb0*/  LDG.E.U8 R9, desc[UR12][R4.64] ;  /* 0x0000000c04097981 */ /* 0x000ea8000c1e1100 */
[----:B------:R-:W3:Y:S01]  /*0ec0*/  LDG.E.U8 R11, desc[UR12][R2.64] ;  /* 0x0000000c020b7981 */ /* 0x000ee2000c1e1100 */
[----:B------:R-:W-:-:S05]  /*0ed0*/  VIADD R7, R7, 0x1 ;  /* 0x0000000107077836 */ /* 0x000fca0000000000 */
[----:B------:R-:W-:Y:S02]  /*0ee0*/  ISETP.NE.AND P0, PT, R7, RZ, PT ;  /* 0x000000ff0700720c */ /* 0x000fe40003f05270 */
[----:B------:R-:W-:Y:S01]  /*0ef0*/  IADD3 R8, P1, PT, R4, 0x1, RZ ;  /* 0x0000000104087810 */ /* 0x000fe20007f3e0ff */
[----:B------:R-:W-:-:S03]  /*0f00*/  VIADD R6, R6, 0xffffffff ;  /* 0xffffffff06067836 */ /* 0x000fc60000000000 */
[----:B------:R-:W-:Y:S01]  /*0f10*/  IADD3.X R13, PT, PT, RZ, R5, RZ, P1, !PT ;  /* 0x00000005ff0d7210 */ /* 0x000fe20000ffe4ff */
[----:B---3--:R0:W-:Y:S04]  /*0f20*/  STG.E.U8 desc[UR12][R4.64], R11 ;  /* 0x0000000b04007986 */ /* 0x0081e8000c10110c */
[----:B--2---:R0:W-:Y:S02]  /*0f30*/  STG.E.U8 desc[UR12][R2.64], R9 ;  /* 0x0000000902007986 */ /* 0x0041e4000c10110c */
[----:B------:R-:W-:Y:S05]  /*0f40*/  @P0 BRA `(.L_x_8) ;  /* 0xfffffffc00c80947 */ /* 0x000fea000383ffff */
.L_x_2:
[----:B0-----:R-:W0:Y:S02]  /*0f50*/  LDC.64 R2, c[0x0][0x388] ;  /* 0x0000e200ff027b82 */ /* 0x001e240000000a00 */
[----:B0-----:R-:W-:Y:S01]  /*0f60*/  STG.E desc[UR12][R2.64], R0 ;  /* 0x0000000002007986 */ /* 0x001fe2000c10190c */
[----:B------:R-:W-:Y:S05]  /*0f70*/  EXIT ;  /* 0x000000000000794d */ /* 0x000fea0003800000 */
.L_x_9:
        /* <DEDUP_REMOVED lines=16> */
.L_x_14:


//--------------------- .text._Z5helloPc          --------------------------
	.section	.text._Z5helloPc,"ax",@progbits
	.align	128
        .global         _Z5helloPc
        .type           _Z5helloPc,@function
        .size           _Z5helloPc,(.L_x_15 - _Z5helloPc)
        .other          _Z5helloPc,@"STO_CUDA_ENTRY STV_DEFAULT"
_Z5helloPc:
.text._Z5helloPc:
[----:B------:R-:W0:Y:S01]  /*0000*/  LDC R1, c[0x0][0x37c] ;  /* 0x0000df00ff017b82 */ /* 0x000e220000000800 */
[----:B------:R-:W-:Y:S01]  /*0010*/  MOV R2, 0x10 ;  /* 0x0000001000027802 */ /* 0x000fe20000000f00 */
[----:B------:R-:W1:Y:S01]  /*0020*/  LDCU UR4, c[0x0][0x2f8] ;  /* 0x00005f00ff0477ac */ /* 0x000e620008000800 */
[----:B0-----:R-:W-:Y:S01]  /*0030*/  VIADD R1, R1, 0xfffffff8 ;  /* 0xfffffff801017836 */ /* 0x001fe20000000000 */
[----:B------:R-:W-:-:S04]  /*0040*/  CS2R R6, SRZ ;  /* 0x0000000000067805 */ /* 0x000fc8000001ff00 */
[----:B------:R0:W2:Y:S01]  /*0050*/  LDC.64 R8, c[0x4][R2] ;  /* 0x0100000002087b82 */ /* 0x0000a20000000a00 */
[----:B------:R-:W3:Y:S01]  /*0060*/  LDCU.64 UR6, c[0x4][URZ] ;  /* 0x01000000ff0677ac */ /* 0x000ee20008000a00 */
[----:B------:R-:W4:Y:S01]  /*0070*/  LDCU UR5, c[0x0][0x2fc] ;  /* 0x00005f80ff0577ac */ /* 0x000f220008000800 */
[----:B-1----:R-:W-:Y:S01]  /*0080*/  IADD3 R16, P0, PT, R1, UR4, RZ ;  /* 0x0000000401107c10 */ /* 0x002fe2000ff1e0ff */
[----:B---3--:R-:W-:Y:S01]  /*0090*/  IMAD.U32 R4, RZ, RZ, UR6 ;  /* 0x00000006ff047e24 */ /* 0x008fe2000f8e00ff */
[----:B------:R-:W-:-:S03]  /*00a0*/  MOV R5, UR7 ;  /* 0x0000000700057c02 */ /* 0x000fc60008000f00 */
[----:B0---4-:R-:W-:-:S08]  /*00b0*/  IMAD.X R17, RZ, RZ, UR5, P0 ;  /* 0x00000005ff117e24 */ /* 0x011fd000080e06ff */
[----:B------:R-:W-:-:S07]  /*00c0*/  LEPC R20, `(.L_x_10) ;  /* 0x000000001014794e */ /* 0x000fce0000000000 */
[----:B--2---:R-:W-:Y:S05]  /*00d0*/  CALL.ABS.NOINC R8 ;  /* 0x0000000008007343 */ /* 0x004fea0003c00000 */
.L_x_10:
[----:B------:R-:W0:Y:S01]  /*00e0*/  LDC.64 R8, c[0x0][0x380] ;  /* 0x0000e000ff087b82 */ /* 0x000e220000000a00 */
[----:B------:R-:W1:Y:S01]  /*00f0*/  LDCU.64 UR4, c[0x4][0x8] ;  /* 0x01000100ff0477ac */ /* 0x000e620008000a00 */
[----:B------:R-:W-:Y:S01]  /*0100*/  IMAD.MOV.U32 R6, RZ, RZ, R16 ;  /* 0x000000ffff067224 */ /* 0x000fe200078e0010 */
[----:B------:R-:W-:-:S05]  /*0110*/  MOV R7, R17 ;  /* 0x0000001100077202 */ /* 0x000fca0000000f00 */
[----:B------:R-:W2:Y:S01]  /*0120*/  LDC.64 R2, c[0x4][R2] ;  /* 0x0100000002027b82 */ /* 0x000ea20000000a00 */
[----:B-1----:R-:W-:Y:S01]  /*0130*/  IMAD.U32 R4, RZ, RZ, UR4 ;  /* 0x00000004ff047e24 */ /* 0x002fe2000f8e00ff */
[----:B------:R-:W-:Y:S01]  /*0140*/  MOV R5, UR5 ;  /* 0x0000000500057c02 */ /* 0x000fe20008000f00 */
[----:B0-----:R0:W-:Y:S06]  /*0150*/  STL.64 [R1], R8 ;  /* 0x0000000801007387 */ /* 0x0011ec0000100a00 */
[----:B------:R-:W-:-:S07]  /*0160*/  LEPC R20, `(.L_x_11) ;  /* 0x000000001014794e */ /* 0x000fce0000000000 */
[----:B0-2---:R-:W-:Y:S05]  /*0170*/  CALL.ABS.NOINC R2 ;  /* 0x0000000002007343 */ /* 0x005fea0003c00000 */
.L_x_11:
[----:B------:R-:W-:Y:S05]  /*0180*/  EXIT ;  /* 0x000000000000794d */ /* 0x000fea0003800000 */
.L_x_12:
        /* <DEDUP_REMOVED lines=15> */
.L_x_15:


//--------------------- .nv.global.init           --------------------------
	.section	.nv.global.init,"aw",@progbits
.nv.global.init:
	.type		$str$1,@object
	.size		$str$1,($str - $str$1)
$str$1:
        /*0000*/ 	.byte	0x62, 0x75, 0x66, 0x3a, 0x20, 0x25, 0x73, 0x0a, 0x00
	.type		$str,@object
	.size		$str,(.L_0 - $str)
$str:
        /*0009*/ 	.byte	0x48, 0x65, 0x6c, 0x6c, 0x6f, 0x20, 0x57, 0x6f, 0x72, 0x6c, 0x64, 0x21, 0x0a, 0x00
.L_0:


//--------------------- .nv.shared.reserved.0     --------------------------
	.section	.nv.shared.reserved.0,"aw",@nobits
	.weak		__nv_reservedSMEM_offset_0_alias
	.size		__nv_reservedSMEM_offset_0_alias, 0, 64
	.other		__nv_reservedSMEM_offset_0_alias,@"STO_CUDA_RESERVED_SHARED STV_DEFAULT"
__nv_reservedSMEM_offset_0_alias:
	.zero		0
	.zero		64


//--------------------- .nv.constant0._Z13g_reverse_intj --------------------------
	.section	.nv.constant0._Z13g_reverse_intj,"a",@progbits
	.sectionflags	@""
	.align	4
.nv.constant0._Z13g_reverse_intj:
	.zero		900


//--------------------- .nv.constant0._Z6strrevPcPi --------------------------
	.section	.nv.constant0._Z6strrevPcPi,"a",@progbits
	.sectionflags	@""
	.align	4
.nv.constant0._Z6strrevPcPi:
	.zero		912


//--------------------- .nv.constant0._Z5helloPc  --------------------------
	.section	.nv.constant0._Z5helloPc,"a",@progbits
	.sectionflags	@""
	.align	4
.nv.constant0._Z5helloPc:
	.zero		904


//--------------------- SYMBOLS --------------------------

	.type		.nv.reservedSmem.offset0,@object
	.size		.nv.reservedSmem.offset0,0x4
	.type		vprintf,@function
